	.headerflags	@"EF_CUDA_TEXMODE_UNIFIED EF_CUDA_64BIT_ADDRESS EF_CUDA_ACCELERATORS EF_CUDA_SM90 EF_CUDA_VIRTUAL_SM(EF_CUDA_SM90)"
	.elftype	@"ET_EXEC"


//--------------------- .nv.info                  --------------------------
	.section	.nv.info,"",@"SHT_CUDA_INFO"
	.align	4


	//----- nvinfo : EIATTR_REGCOUNT
	.align		4
        /*0000*/ 	.byte	0x04, 0x2f
        /*0002*/ 	.short	(.L_1 - .L_0)
	.align		4
.L_0:
        /*0004*/ 	.word	index@(triton_poi_fused_convolution_relu_19)
        /*0008*/ 	.word	0x00000010


	//----- nvinfo : EIATTR_MIN_STACK_SIZE
	.align		4
.L_1:
        /*000c*/ 	.byte	0x04, 0x12
        /*000e*/ 	.short	(.L_3 - .L_2)
	.align		4
.L_2:
        /*0010*/ 	.word	index@(triton_poi_fused_convolution_relu_19)
        /*0014*/ 	.word	0x00000000


	//----- nvinfo : EIATTR_FRAME_SIZE
	.align		4
.L_3:
        /*0018*/ 	.byte	0x04, 0x11
        /*001a*/ 	.short	(.L_5 - .L_4)
	.align		4
.L_4:
        /*001c*/ 	.word	index@(triton_poi_fused_convolution_relu_19)
        /*0020*/ 	.word	0x00000000


	//----- nvinfo : EIATTR_MIN_STACK_SIZE
	.align		4
.L_5:
        /*0024*/ 	.byte	0x04, 0x12
        /*0026*/ 	.short	(.L_7 - .L_6)
	.align		4
.L_6:
        /*0028*/ 	.word	index@(triton_poi_fused_convolution_relu_19)
        /*002c*/ 	.word	0x00000000
.L_7:


//--------------------- .nv.info.triton_poi_fused_convolution_relu_19 --------------------------
	.section	.nv.info.triton_poi_fused_convolution_relu_19,"",@"SHT_CUDA_INFO"
	.sectionflags	@""
	.align	4


	//----- nvinfo : EIATTR_CUDA_API_VERSION
	.align		4
        /*0000*/ 	.byte	0x04, 0x37
        /*0002*/ 	.short	(.L_9 - .L_8)
.L_8:
        /*0004*/ 	.word	0x0000007c


	//----- nvinfo : EIATTR_KPARAM_INFO
	.align		4
.L_9:
        /*0008*/ 	.byte	0x04, 0x17
        /*000a*/ 	.short	(.L_11 - .L_10)
.L_10:
        /*000c*/ 	.word	0x00000000
        /*0010*/ 	.short	0x0004
        /*0012*/ 	.short	0x001c
        /*0014*/ 	.byte	0x00, 0xf0, 0x11, 0x00


	//----- nvinfo : EIATTR_KPARAM_INFO
	.align		4
.L_11:
        /*0018*/ 	.byte	0x04, 0x17
        /*001a*/ 	.short	(.L_13 - .L_12)
.L_12:
        /*001c*/ 	.word	0x00000000
        /*0020*/ 	.short	0x0003
        /*0022*/ 	.short	0x0018
        /*0024*/ 	.byte	0x00, 0xf0, 0x11, 0x00


	//----- nvinfo : EIATTR_KPARAM_INFO
	.align		4
.L_13:
        /*0028*/ 	.byte	0x04, 0x17
        /*002a*/ 	.short	(.L_15 - .L_14)
.L_14:
        /*002c*/ 	.word	0x00000000
        /*0030*/ 	.short	0x0002
        /*0032*/ 	.short	0x0010
        /*0034*/ 	.byte	0x00, 0xf4, 0x21, 0x00


	//----- nvinfo : EIATTR_KPARAM_INFO
	.align		4
.L_15:
        /*0038*/ 	.byte	0x04, 0x17
        /*003a*/ 	.short	(.L_17 - .L_16)
.L_16:
        /*003c*/ 	.word	0x00000000
        /*0040*/ 	.short	0x0001
        /*0042*/ 	.short	0x0008
        /*0044*/ 	.byte	0x00, 0xf4, 0x21, 0x00


	//----- nvinfo : EIATTR_KPARAM_INFO
	.align		4
.L_17:
        /*0048*/ 	.byte	0x04, 0x17
        /*004a*/ 	.short	(.L_19 - .L_18)
.L_18:
        /*004c*/ 	.word	0x00000000
        /*0050*/ 	.short	0x0000
        /*0052*/ 	.short	0x0000
        /*0054*/ 	.byte	0x00, 0xf4, 0x21, 0x00


	//----- nvinfo : EIATTR_SPARSE_MMA_MASK
	.align		4
.L_19:
        /*0058*/ 	.byte	0x03, 0x50
        /*005a*/ 	.short	0x0000


	//----- nvinfo : EIATTR_MAXREG_COUNT
	.align		4
        /*005c*/ 	.byte	0x03, 0x1b
        /*005e*/ 	.short	0x00ff


	//----- nvinfo : EIATTR_EXIT_INSTR_OFFSETS
	.align		4
        /*0060*/ 	.byte	0x04, 0x1c
        /*0062*/ 	.short	(.L_21 - .L_20)


	//   ....[0]....
.L_20:
        /*0064*/ 	.word	0x00000300


	//   ....[1]....
        /*0068*/ 	.word	0x00000370


	//----- nvinfo : EIATTR_REQNTID
	.align		4
.L_21:
        /*006c*/ 	.byte	0x04, 0x10
        /*006e*/ 	.short	(.L_23 - .L_22)
.L_22:
        /*0070*/ 	.word	0x00000080
        /*0074*/ 	.word	0x00000001
        /*0078*/ 	.word	0x00000001


	//----- nvinfo : EIATTR_CBANK_PARAM_SIZE
	.align		4
.L_23:
        /*007c*/ 	.byte	0x03, 0x19
        /*007e*/ 	.short	0x0020


	//----- nvinfo : EIATTR_PARAM_CBANK
	.align		4
        /*0080*/ 	.byte	0x04, 0x0a
        /*0082*/ 	.short	(.L_25 - .L_24)
	.align		4
.L_24:
        /*0084*/ 	.word	index@(.nv.constant0.triton_poi_fused_convolution_relu_19)
        /*0088*/ 	.short	0x0210
        /*008a*/ 	.short	0x0020


	//----- nvinfo : EIATTR_SW_WAR
	.align		4
.L_25:
        /*008c*/ 	.byte	0x04, 0x36
        /*008e*/ 	.short	(.L_27 - .L_26)
.L_26:
        /*0090*/ 	.word	0x00000008
.L_27:


//--------------------- .nv.callgraph             --------------------------
	.section	.nv.callgraph,"",@"SHT_CUDA_CALLGRAPH"
	.align	4
	.sectionentsize	8
	.align		4
        /*0000*/ 	.word	0x00000000
	.align		4
        /*0004*/ 	.word	0xffffffff
	.align		4
        /*0008*/ 	.word	0x00000000
	.align		4
        /*000c*/ 	.word	0xfffffffe
	.align		4
        /*0010*/ 	.word	0x00000000
	.align		4
        /*0014*/ 	.word	0xfffffffd
	.align		4
        /*0018*/ 	.word	0x00000000
	.align		4
        /*001c*/ 	.word	0xfffffffc


//--------------------- .text.triton_poi_fused_convolution_relu_19 --------------------------
	.section	.text.triton_poi_fused_convolution_relu_19,"ax",@progbits
	.sectionflags	@"SHF_BARRIERS=1"
	.align	128
        .global         triton_poi_fused_convolution_relu_19
        .type           triton_poi_fused_convolution_relu_19,@function
        .size           triton_poi_fused_convolution_relu_19,(.L_x_1 - triton_poi_fused_convolution_relu_19)
        .other          triton_poi_fused_convolution_relu_19,@"STO_CUDA_ENTRY STV_DEFAULT"
triton_poi_fused_convolution_relu_19:
.text.triton_poi_fused_convolution_relu_19:
[----:B------:R-:W0:Y:S02]  /*0000*/  LDC R1, c[0x0][0x28] ;  /* 0x00000a00ff017b82 */ /* 0x000e240000000800 */
[----:B------:R-:W1:Y:S01]  /*0010*/  S2R R12, SR_TID.X ;  /* 0x00000000000c7919 */ /* 0x000e620000002100 */
[----:B------:R-:W2:Y:S01]  /*0020*/  LDC.64 R6, c[0x0][0x218] ;  /* 0x00008600ff067b82 */ /* 0x000ea20000000a00 */
[----:B------:R-:W-:Y:S01]  /*0030*/  ULDC.64 UR6, c[0x0][0x208] ;  /* 0x0000820000067ab9 */ /* 0x000fe20000000a00 */
[----:B------:R-:W3:Y:S01]  /*0040*/  S2R R4, SR_CTAID.Y ;  /* 0x0000000000047919 */ /* 0x000ee20000002600 */
[----:B------:R-:W4:Y:S01]  /*0050*/  S2R R0, SR_CTAID.X ;  /* 0x0000000000007919 */ /* 0x000f220000002500 */
[----:B-1----:R-:W-:Y:S01]  /*0060*/  IMAD.SHL.U32 R2, R12, 0x2, RZ ;  /* 0x000000020c027824 */ /* 0x002fe200078e00ff */
[----:B---3--:R-:W-:-:S04]  /*0070*/  SHF.R.S32.HI R9, RZ, 0x17, R4 ;  /* 0x00000017ff097819 */ /* 0x008fc80000011404 */
[----:B------:R-:W-:Y:S02]  /*0080*/  LOP3.LUT R5, R2, 0xfe, RZ, 0xc0, !PT ;  /* 0x000000fe02057812 */ /* 0x000fe400078ec0ff */
[----:B------:R-:W-:Y:S01]  /*0090*/  SGXT R9, R9, 0x1 ;  /* 0x000000010909781a */ /* 0x000fe20000000200 */
[----:B------:R-:W1:Y:S01]  /*00a0*/  LDC.64 R2, c[0x0][0x210] ;  /* 0x00008400ff027b82 */ /* 0x000e620000000a00 */
[----:B------:R-:W-:Y:S02]  /*00b0*/  PRMT R8, R5, 0x6540, R4 ;  /* 0x0000654005087816 */ /* 0x000fe40000000004 */
[----:B----4-:R-:W-:Y:S02]  /*00c0*/  ISETP.GE.AND P2, PT, R0, 0x10, PT ;  /* 0x000000100000780c */ /* 0x010fe40003f46270 */
[----:B------:R-:W-:-:S04]  /*00d0*/  LEA.HI R9, R9, R8, RZ, 0x9 ;  /* 0x0000000809097211 */ /* 0x000fc800078f48ff */
[C---:B------:R-:W-:Y:S01]  /*00e0*/  LOP3.LUT R11, R9.reuse, 0xfffffe00, RZ, 0xc0, !PT ;  /* 0xfffffe00090b7812 */ /* 0x040fe200078ec0ff */
[----:B------:R-:W-:-:S04]  /*00f0*/  IMAD.SHL.U32 R9, R9, 0x10, RZ ;  /* 0x0000001009097824 */ /* 0x000fc800078e00ff */
[----:B------:R-:W-:Y:S01]  /*0100*/  IMAD.IADD R11, R8, 0x1, -R11 ;  /* 0x00000001080b7824 */ /* 0x000fe200078e0a0b */
[----:B------:R-:W-:-:S03]  /*0110*/  LOP3.LUT R9, R9, 0xffffe000, RZ, 0xc0, !PT ;  /* 0xffffe00009097812 */ /* 0x000fc600078ec0ff */
[----:B------:R-:W-:Y:S02]  /*0120*/  IMAD R8, R0, 0x200, R11 ;  /* 0x0000020000087824 */ /* 0x000fe400078e020b */
[----:B--2---:R-:W-:-:S04]  /*0130*/  IMAD.WIDE R6, R11, 0x4, R6 ;  /* 0x000000040b067825 */ /* 0x004fc800078e0206 */
[----:B------:R-:W-:Y:S02]  /*0140*/  IMAD.IADD R9, R8, 0x1, R9 ;  /* 0x0000000108097824 */ /* 0x000fe400078e0209 */
[----:B------:R-:W2:Y:S02]  /*0150*/  LDG.E.EL.64 R6, desc[UR6][R6.64] ;  /* 0x0000000606067981 */ /* 0x000ea4000c2e1b00 */
[----:B-1----:R-:W-:Y:S01]  /*0160*/  IMAD.WIDE R2, R9, 0x4, R2 ;  /* 0x0000000409027825 */ /* 0x002fe200078e0202 */
[----:B------:R-:W-:-:S06]  /*0170*/  CS2R R8, SRZ ;  /* 0x0000000000087805 */ /* 0x000fcc000001ff00 */
[----:B------:R-:W2:Y:S01]  /*0180*/  @!P2 LDG.E.EL.64 R8, desc[UR6][R2.64] ;  /* 0x000000060208a981 */ /* 0x000ea2000c2e1b00 */
[----:B------:R-:W1:Y:S01]  /*0190*/  S2UR UR5, SR_CgaCtaId ;  /* 0x00000000000579c3 */ /* 0x000e620000008800 */
[----:B------:R-:W-:Y:S02]  /*01a0*/  UMOV UR4, 0x400 ;  /* 0x0000040000047882 */ /* 0x000fe40000000000 */
[----:B-1----:R-:W-:-:S06]  /*01b0*/  UPRMT UR4, UR5, 0x654, UR4 ;  /* 0x0000065405047896 */ /* 0x002fcc0008000004 */
[----:B------:R-:W-:Y:S02]  /*01c0*/  LEA R11, R5, UR4, 0x3 ;  /* 0x00000004050b7c11 */ /* 0x000fe4000f8e18ff */
[----:B--2---:R-:W-:Y:S01]  /*01d0*/  FSETP.GEU.AND P0, PT, R8, -R6, PT ;  /* 0x800000060800720b */ /* 0x004fe20003f0e000 */
[----:B------:R-:W-:Y:S01]  /*01e0*/  FADD R8, R6, R8 ;  /* 0x0000000806087221 */ /* 0x000fe20000000000 */
[----:B------:R-:W-:Y:S01]  /*01f0*/  FADD R10, R7, R9 ;  /* 0x00000009070a7221 */ /* 0x000fe20000000000 */
[----:B------:R-:W-:-:S03]  /*0200*/  FSETP.GEU.AND P1, PT, R9, -R7, PT ;  /* 0x800000070900720b */ /* 0x000fc60003f2e000 */
[----:B------:R-:W-:Y:S01]  /*0210*/  FSEL R8, R8, RZ, P0 ;  /* 0x000000ff08087208 */ /* 0x000fe20000000000 */
[----:B------:R-:W1:Y:S01]  /*0220*/  LDC.64 R6, c[0x0][0x220] ;  /* 0x00008800ff067b82 */ /* 0x000e620000000a00 */
[----:B------:R-:W-:-:S03]  /*0230*/  FSEL R10, R10, RZ, P1 ;  /* 0x000000ff0a0a7208 */ /* 0x000fc60000800000 */
[----:B------:R-:W-:Y:S04]  /*0240*/  STS [R11], R8 ;  /* 0x000000080b007388 */ /* 0x000fe80000000800 */
[----:B------:R-:W-:Y:S01]  /*0250*/  STS [R11+0x8], R10 ;  /* 0x0000080a0b007388 */ /* 0x000fe20000000800 */
[----:B------:R-:W-:-:S04]  /*0260*/  LOP3.LUT R9, R12, 0x7f, RZ, 0xc0, !PT ;  /* 0x0000007f0c097812 */ /* 0x000fc800078ec0ff */
[C---:B------:R-:W-:Y:S01]  /*0270*/  LEA R12, R9.reuse, UR4, 0x3 ;  /* 0x00000004090c7c11 */ /* 0x040fe2000f8e18ff */
[----:B------:R-:W-:Y:S06]  /*0280*/  BAR.SYNC.DEFER_BLOCKING 0x0 ;  /* 0x0000000000007b1d */ /* 0x000fec0000010000 */
[----:B------:R-:W2:Y:S01]  /*0290*/  LDS R13, [R12] ;  /* 0x000000000c0d7984 */ /* 0x000ea20000000800 */
[----:B------:R-:W-:-:S05]  /*02a0*/  PRMT R3, R9, 0x6540, R4 ;  /* 0x0000654009037816 */ /* 0x000fca0000000004 */
[----:B------:R-:W-:Y:S01]  /*02b0*/  IMAD R3, R3, 0x10, R0 ;  /* 0x0000001003037824 */ /* 0x000fe200078e0200 */
[----:B------:R-:W-:-:S03]  /*02c0*/  LOP3.LUT R5, R9, 0x80, RZ, 0xfc, !PT ;  /* 0x0000008009057812 */ /* 0x000fc600078efcff */
[----:B-1----:R-:W-:Y:S01]  /*02d0*/  IMAD.WIDE R2, R3, 0x4, R6 ;  /* 0x0000000403027825 */ /* 0x002fe200078e0206 */
[----:B------:R-:W-:-:S04]  /*02e0*/  LEA R5, R5, UR4, 0x3 ;  /* 0x0000000405057c11 */ /* 0x000fc8000f8e18ff */
[----:B--2---:R1:W-:Y:S01]  /*02f0*/  @!P2 STG.E desc[UR6][R2.64], R13 ;  /* 0x0000000d0200a986 */ /* 0x0043e2000c101906 */
[----:B------:R-:W-:Y:S05]  /*0300*/  @P2 EXIT ;  /* 0x000000000000294d */ /* 0x000fea0003800000 */
[----:B------:R-:W0:Y:S01]  /*0310*/  LDS R5, [R5] ;  /* 0x0000000005057984 */ /* 0x000e220000000800 */
[----:B------:R-:W-:-:S05]  /*0320*/  IMAD.SHL.U32 R4, R4, 0x100, RZ ;  /* 0x0000010004047824 */ /* 0x000fca00078e00ff */
[----:B------:R-:W-:-:S05]  /*0330*/  LOP3.LUT R9, R4, 0x80, R9, 0xfe, !PT ;  /* 0x0000008004097812 */ /* 0x000fca00078efe09 */
[----:B-1----:R-:W-:-:S04]  /*0340*/  IMAD R3, R9, 0x10, R0 ;  /* 0x0000001009037824 */ /* 0x002fc800078e0200 */
[----:B------:R-:W-:-:S05]  /*0350*/  IMAD.WIDE R2, R3, 0x4, R6 ;  /* 0x0000000403027825 */ /* 0x000fca00078e0206 */
[----:B0-----:R-:W-:Y:S01]  /*0360*/  STG.E desc[UR6][R2.64], R5 ;  /* 0x0000000502007986 */ /* 0x001fe2000c101906 */
[----:B------:R-:W-:Y:S05]  /*0370*/  EXIT ;  /* 0x000000000000794d */ /* 0x000fea0003800000 */
.L_x_0:
[----:B------:R-:W-:-:S00]  /*0380*/  BRA `(.L_x_0) ;  /* 0xfffffffc00fc7947 */ /* 0x000fc0000383ffff */
[----:B------:R-:W-:-:S00]  /*0390*/  NOP ;  /* 0x0000000000007918 */ /* 0x000fc00000000000 */
        /* <DEDUP_REMOVED lines=14> */
.L_x_1:


//--------------------- .nv.shared.triton_poi_fused_convolution_relu_19 --------------------------
	.section	.nv.shared.triton_poi_fused_convolution_relu_19,"aw",@nobits
	.sectionflags	@""
	.align	16
	.zero		1024


//--------------------- .nv.constant0.triton_poi_fused_convolution_relu_19 --------------------------
	.section	.nv.constant0.triton_poi_fused_convolution_relu_19,"a",@progbits
	.sectionflags	@""
	.align	4
.nv.constant0.triton_poi_fused_convolution_relu_19:
	.zero		560
